//
// Generated by NVIDIA NVVM Compiler
//
// Compiler Build ID: CL-36424714
// Cuda compilation tools, release 13.0, V13.0.88
// Based on NVVM 20.0.0
//

.version 9.0
.target sm_100
.address_size 64

	// .globl	_Z13addVectorsGPUPKfS0_Pfi

.visible .entry _Z13addVectorsGPUPKfS0_Pfi(
	.param .u64 .ptr .align 1 _Z13addVectorsGPUPKfS0_Pfi_param_0,
	.param .u64 .ptr .align 1 _Z13addVectorsGPUPKfS0_Pfi_param_1,
	.param .u64 .ptr .align 1 _Z13addVectorsGPUPKfS0_Pfi_param_2,
	.param .u32 _Z13addVectorsGPUPKfS0_Pfi_param_3
)
{
	.reg .pred 	%p<2>;
	.reg .b32 	%r<6>;
	.reg .b32 	%f<4>;
	.reg .b64 	%rd<11>;

	ld.param.u64 	%rd1, [_Z13addVectorsGPUPKfS0_Pfi_param_0];
	ld.param.u64 	%rd2, [_Z13addVectorsGPUPKfS0_Pfi_param_1];
	ld.param.u64 	%rd3, [_Z13addVectorsGPUPKfS0_Pfi_param_2];
	ld.param.u32 	%r2, [_Z13addVectorsGPUPKfS0_Pfi_param_3];
	mov.u32 	%r3, %ctaid.x;
	mov.u32 	%r4, %ntid.x;
	mov.u32 	%r5, %tid.x;
	mad.lo.s32 	%r1, %r3, %r4, %r5;
	setp.ge.s32 	%p1, %r1, %r2;
	@%p1 bra 	$L__BB0_2;
	cvta.to.global.u64 	%rd4, %rd1;
	cvta.to.global.u64 	%rd5, %rd2;
	cvta.to.global.u64 	%rd6, %rd3;
	mul.wide.s32 	%rd7, %r1, 4;
	add.s64 	%rd8, %rd4, %rd7;
	ld.global.f32 	%f1, [%rd8];
	add.s64 	%rd9, %rd5, %rd7;
	ld.global.f32 	%f2, [%rd9];
	add.f32 	%f3, %f1, %f2;
	add.s64 	%rd10, %rd6, %rd7;
	st.global.f32 	[%rd10], %f3;
$L__BB0_2:
	ret;

}


// ===== COMPILED SASS (sm_100) =====

	.target	sm_100

	.elftype	@"ET_EXEC"


//--------------------- .note.nv.tkinfo           --------------------------
	.section	.note.nv.tkinfo,"",@"SHT_NOTE"
	.sectionflags	@"SHF_NOTE_NV_TKINFO"
	.tkinfo
        /*0018*/ 	.word	0x00000002
        /*0030*/ 	.string	""
        /*0030*/ 	.string	"ptxas"
        /*0030*/ 	.string	"Cuda compilation tools, release 13.0, V13.0.88"
        /*0030*/ 	.string	"Build cuda_13.0.r13.0/compiler.36424714_0"
        /*0030*/ 	.string	"-arch sm_100 -m 64 "



//--------------------- .note.nv.cuinfo           --------------------------
	.section	.note.nv.cuinfo,"",@"SHT_NOTE"
	.sectionflags	@"SHF_NOTE_NV_CUINFO"
        /*0018*/ 	.short	0x0002
        /*001a*/ 	.short	0x0064
        /*001c*/ 	.short	0x0082
	.zero		2


//--------------------- .nv.info                  --------------------------
	.section	.nv.info,"",@"SHT_CUDA_INFO"
	.align	4


	//----- nvinfo : EIATTR_REGCOUNT
	.align		4
        /*0000*/ 	.byte	0x04, 0x2f
        /*0002*/ 	.short	(.L_1 - .L_0)
	.align		4
.L_0:
        /*0004*/ 	.word	index@(_Z13addVectorsGPUPKfS0_Pfi)
        /*0008*/ 	.word	0x0000000c


	//----- nvinfo : EIATTR_FRAME_SIZE
	.align		4
.L_1:
        /*000c*/ 	.byte	0x04, 0x11
        /*000e*/ 	.short	(.L_3 - .L_2)
	.align		4
.L_2:
        /*0010*/ 	.word	index@(_Z13addVectorsGPUPKfS0_Pfi)
        /*0014*/ 	.word	0x00000000


	//----- nvinfo : EIATTR_MIN_STACK_SIZE
	.align		4
.L_3:
        /*0018*/ 	.byte	0x04, 0x12
        /*001a*/ 	.short	(.L_5 - .L_4)
	.align		4
.L_4:
        /*001c*/ 	.word	index@(_Z13addVectorsGPUPKfS0_Pfi)
        /*0020*/ 	.word	0x00000000
.L_5:


//--------------------- .nv.compat                --------------------------
	.section	.nv.compat,"",@"SHT_CUDA_COMPAT_INFO"
	.align	4
        /*0000*/ 	.byte	0x02, 0x09, 0x00, 0x00, 0x02, 0x02, 0x01, 0x00, 0x02, 0x05, 0x05, 0x00, 0x03, 0x07, 0x01, 0x01
        /*0010*/ 	.byte	0x02, 0x03, 0x00, 0x00, 0x02, 0x06, 0x01, 0x00, 0x04, 0x0b, 0x08, 0x00, 0x09, 0x00, 0x00, 0x00
        /*0020*/ 	.byte	0x00, 0x00, 0x00, 0x00


//--------------------- .nv.info._Z13addVectorsGPUPKfS0_Pfi --------------------------
	.section	.nv.info._Z13addVectorsGPUPKfS0_Pfi,"",@"SHT_CUDA_INFO"
	.sectionflags	@""
	.align	4


	//----- nvinfo : EIATTR_CUDA_API_VERSION
	.align		4
        /*0000*/ 	.byte	0x04, 0x37
        /*0002*/ 	.short	(.L_7 - .L_6)
.L_6:
        /*0004*/ 	.word	0x00000082


	//----- nvinfo : EIATTR_KPARAM_INFO
	.align		4
.L_7:
        /*0008*/ 	.byte	0x04, 0x17
        /*000a*/ 	.short	(.L_9 - .L_8)
.L_8:
        /*000c*/ 	.word	0x00000000
        /*0010*/ 	.short	0x0003
        /*0012*/ 	.short	0x0018
        /*0014*/ 	.byte	0x00, 0xf0, 0x11, 0x00


	//----- nvinfo : EIATTR_KPARAM_INFO
	.align		4
.L_9:
        /*0018*/ 	.byte	0x04, 0x17
        /*001a*/ 	.short	(.L_11 - .L_10)
.L_10:
        /*001c*/ 	.word	0x00000000
        /*0020*/ 	.short	0x0002
        /*0022*/ 	.short	0x0010
        /*0024*/ 	.byte	0x00, 0xf5, 0x21, 0x00


	//----- nvinfo : EIATTR_KPARAM_INFO
	.align		4
.L_11:
        /*0028*/ 	.byte	0x04, 0x17
        /*002a*/ 	.short	(.L_13 - .L_12)
.L_12:
        /*002c*/ 	.word	0x00000000
        /*0030*/ 	.short	0x0001
        /*0032*/ 	.short	0x0008
        /*0034*/ 	.byte	0x00, 0xf5, 0x21, 0x00


	//----- nvinfo : EIATTR_KPARAM_INFO
	.align		4
.L_13:
        /*0038*/ 	.byte	0x04, 0x17
        /*003a*/ 	.short	(.L_15 - .L_14)
.L_14:
        /*003c*/ 	.word	0x00000000
        /*0040*/ 	.short	0x0000
        /*0042*/ 	.short	0x0000
        /*0044*/ 	.byte	0x00, 0xf5, 0x21, 0x00


	//----- nvinfo : EIATTR_SPARSE_MMA_MASK
	.align		4
.L_15:
        /*0048*/ 	.byte	0x03, 0x50
        /*004a*/ 	.short	0x0000


	//----- nvinfo : EIATTR_MAXREG_COUNT
	.align		4
        /*004c*/ 	.byte	0x03, 0x1b
        /*004e*/ 	.short	0x00ff


	//----- nvinfo : EIATTR_MERCURY_ISA_VERSION
	.align		4
        /*0050*/ 	.byte	0x03, 0x5f
        /*0052*/ 	.short	0x0101


	//----- nvinfo : EIATTR_VRC_CTA_INIT_COUNT
	.align		4
        /*0054*/ 	.byte	0x02, 0x4a
	.zero		1
	.zero		1


	//----- nvinfo : EIATTR_EXIT_INSTR_OFFSETS
	.align		4
        /*0058*/ 	.byte	0x04, 0x1c
        /*005a*/ 	.short	(.L_17 - .L_16)


	//   ....[0]....
.L_16:
        /*005c*/ 	.word	0x00000070


	//   ....[1]....
        /*0060*/ 	.word	0x00000130


	//----- nvinfo : EIATTR_CBANK_PARAM_SIZE
	.align		4
.L_17:
        /*0064*/ 	.byte	0x03, 0x19
        /*0066*/ 	.short	0x001c


	//----- nvinfo : EIATTR_PARAM_CBANK
	.align		4
        /*0068*/ 	.byte	0x04, 0x0a
        /*006a*/ 	.short	(.L_19 - .L_18)
	.align		4
.L_18:
        /*006c*/ 	.word	index@(.nv.constant0._Z13addVectorsGPUPKfS0_Pfi)
        /*0070*/ 	.short	0x0380
        /*0072*/ 	.short	0x001c


	//----- nvinfo : EIATTR_SW_WAR
	.align		4
.L_19:
        /*0074*/ 	.byte	0x04, 0x36
        /*0076*/ 	.short	(.L_21 - .L_20)
.L_20:
        /*0078*/ 	.word	0x00000008
.L_21:


//--------------------- .nv.callgraph             --------------------------
	.section	.nv.callgraph,"",@"SHT_CUDA_CALLGRAPH"
	.align	4
	.sectionentsize	8
	.align		4
        /*0000*/ 	.word	0x00000000
	.align		4
        /*0004*/ 	.word	0xffffffff
	.align		4
        /*0008*/ 	.word	0x00000000
	.align		4
        /*000c*/ 	.word	0xfffffffe
	.align		4
        /*0010*/ 	.word	0x00000000
	.align		4
        /*0014*/ 	.word	0xfffffffd
	.align		4
        /*0018*/ 	.word	0x00000000
	.align		4
        /*001c*/ 	.word	0xfffffffc


//--------------------- .text._Z13addVectorsGPUPKfS0_Pfi --------------------------
	.section	.text._Z13addVectorsGPUPKfS0_Pfi,"ax",@progbits
	.align	128
        .global         _Z13addVectorsGPUPKfS0_Pfi
        .type           _Z13addVectorsGPUPKfS0_Pfi,@function
        .size           _Z13addVectorsGPUPKfS0_Pfi,(.L_x_1 - _Z13addVectorsGPUPKfS0_Pfi)
        .other          _Z13addVectorsGPUPKfS0_Pfi,@"STO_CUDA_ENTRY STV_DEFAULT"
_Z13addVectorsGPUPKfS0_Pfi:
.text._Z13addVectorsGPUPKfS0_Pfi:
[----:B------:R-:W-:Y:S01]  /*0000*/  LDC R1, c[0x0][0x37c] ;  /* 0x0000df00ff017b82 */ /* 0x000fe20000000800 */
[----:B------:R-:W0:Y:S07]  /*0010*/  S2R R0, SR_TID.X ;  /* 0x0000000000007919 */ /* 0x000e2e0000002100 */
[----:B------:R-:W0:Y:S01]  /*0020*/  S2UR UR4, SR_CTAID.X ;  /* 0x00000000000479c3 */ /* 0x000e220000002500 */
[----:B------:R-:W1:Y:S07]  /*0030*/  LDCU UR5, c[0x0][0x398] ;  /* 0x00007300ff0577ac */ /* 0x000e6e0008000800 */
[----:B------:R-:W0:Y:S02]  /*0040*/  LDC R9, c[0x0][0x360] ;  /* 0x0000d800ff097b82 */ /* 0x000e240000000800 */
[----:B0-----:R-:W-:-:S05]  /*0050*/  IMAD R9, R9, UR4, R0 ;  /* 0x0000000409097c24 */ /* 0x001fca000f8e0200 */
[----:B-1----:R-:W-:-:S13]  /*0060*/  ISETP.GE.AND P0, PT, R9, UR5, PT ;  /* 0x0000000509007c0c */ /* 0x002fda000bf06270 */
[----:B------:R-:W-:Y:S05]  /*0070*/  @P0 EXIT ;  /* 0x000000000000094d */ /* 0x000fea0003800000 */
[----:B------:R-:W0:Y:S01]  /*0080*/  LDC.64 R2, c[0x0][0x380] ;  /* 0x0000e000ff027b82 */ /* 0x000e220000000a00 */
[----:B------:R-:W1:Y:S07]  /*0090*/  LDCU.64 UR4, c[0x0][0x358] ;  /* 0x00006b00ff0477ac */ /* 0x000e6e0008000a00 */
[----:B------:R-:W2:Y:S08]  /*00a0*/  LDC.64 R4, c[0x0][0x388] ;  /* 0x0000e200ff047b82 */ /* 0x000eb00000000a00 */
[----:B------:R-:W3:Y:S01]  /*00b0*/  LDC.64 R6, c[0x0][0x390] ;  /* 0x0000e400ff067b82 */ /* 0x000ee20000000a00 */
[----:B0-----:R-:W-:-:S06]  /*00c0*/  IMAD.WIDE R2, R9, 0x4, R2 ;  /* 0x0000000409027825 */ /* 0x001fcc00078e0202 */
[----:B-1----:R-:W4:Y:S01]  /*00d0*/  LDG.E R2, desc[UR4][R2.64] ;  /* 0x0000000402027981 */ /* 0x002f22000c1e1900 */
[----:B--2---:R-:W-:-:S06]  /*00e0*/  IMAD.WIDE R4, R9, 0x4, R4 ;  /* 0x0000000409047825 */ /* 0x004fcc00078e0204 */
[----:B------:R-:W4:Y:S01]  /*00f0*/  LDG.E R5, desc[UR4][R4.64] ;  /* 0x0000000404057981 */ /* 0x000f22000c1e1900 */
[----:B---3--:R-:W-:-:S04]  /*0100*/  IMAD.WIDE R6, R9, 0x4, R6 ;  /* 0x0000000409067825 */ /* 0x008fc800078e0206 */
[----:B----4-:R-:W-:-:S05]  /*0110*/  FADD R9, R2, R5 ;  /* 0x0000000502097221 */ /* 0x010fca0000000000 */
[----:B------:R-:W-:Y:S01]  /*0120*/  STG.E desc[UR4][R6.64], R9 ;  /* 0x0000000906007986 */ /* 0x000fe2000c101904 */
[----:B------:R-:W-:Y:S05]  /*0130*/  EXIT ;  /* 0x000000000000794d */ /* 0x000fea0003800000 */
.L_x_0:
[----:B------:R-:W-:-:S00]  /*0140*/  BRA `(.L_x_0) ;  /* 0xfffffffc00fc7947 */ /* 0x000fc0000383ffff */
[----:B------:R-:W-:-:S00]  /*0150*/  NOP ;  /* 0x0000000000007918 */ /* 0x000fc00000000000 */
        /* <DEDUP_REMOVED lines=10> */
.L_x_1:


//--------------------- .nv.shared.reserved.0     --------------------------
	.section	.nv.shared.reserved.0,"aw",@nobits
	.weak		__nv_reservedSMEM_offset_0_alias
	.size		__nv_reservedSMEM_offset_0_alias, 0, 64
	.other		__nv_reservedSMEM_offset_0_alias,@"STO_CUDA_RESERVED_SHARED STV_DEFAULT"
__nv_reservedSMEM_offset_0_alias:
	.zero		0
	.zero		64


//--------------------- .nv.constant0._Z13addVectorsGPUPKfS0_Pfi --------------------------
	.section	.nv.constant0._Z13addVectorsGPUPKfS0_Pfi,"a",@progbits
	.sectionflags	@""
	.align	4
.nv.constant0._Z13addVectorsGPUPKfS0_Pfi:
	.zero		924


//--------------------- SYMBOLS --------------------------

	.type		.nv.reservedSmem.offset0,@object
	.size		.nv.reservedSmem.offset0,0x4
